//
// Generated by NVIDIA NVVM Compiler
//
// Compiler Build ID: CL-36424714
// Cuda compilation tools, release 13.0, V13.0.88
// Based on NVVM 20.0.0
//

.version 9.0
.target sm_100
.address_size 64

	// .globl	_Z6reducePiS_i
.extern .shared .align 16 .b8 data[];

.visible .entry _Z6reducePiS_i(
	.param .u64 .ptr .align 1 _Z6reducePiS_i_param_0,
	.param .u64 .ptr .align 1 _Z6reducePiS_i_param_1,
	.param .u32 _Z6reducePiS_i_param_2
)
{
	.reg .pred 	%p<6>;
	.reg .b32 	%r<19>;
	.reg .b64 	%rd<9>;

	ld.param.u64 	%rd1, [_Z6reducePiS_i_param_0];
	ld.param.u64 	%rd2, [_Z6reducePiS_i_param_1];
	ld.param.u32 	%r8, [_Z6reducePiS_i_param_2];
	mov.u32 	%r1, %tid.x;
	mov.u32 	%r2, %ctaid.x;
	mov.u32 	%r18, %ntid.x;
	mad.lo.s32 	%r4, %r2, %r18, %r1;
	setp.ge.s32 	%p1, %r4, %r8;
	@%p1 bra 	$L__BB0_7;
	cvta.to.global.u64 	%rd3, %rd1;
	mul.wide.s32 	%rd4, %r4, 4;
	add.s64 	%rd5, %rd3, %rd4;
	ld.global.u32 	%r9, [%rd5];
	shl.b32 	%r10, %r1, 2;
	mov.u32 	%r11, data;
	add.s32 	%r5, %r11, %r10;
	st.shared.u32 	[%r5], %r9;
	bar.sync 	0;
	setp.lt.u32 	%p2, %r18, 2;
	@%p2 bra 	$L__BB0_5;
$L__BB0_2:
	shr.u32 	%r7, %r18, 1;
	setp.ge.u32 	%p3, %r1, %r7;
	@%p3 bra 	$L__BB0_4;
	ld.shared.u32 	%r12, [%r5];
	shl.b32 	%r13, %r7, 2;
	add.s32 	%r14, %r5, %r13;
	ld.shared.u32 	%r15, [%r14];
	max.s32 	%r16, %r12, %r15;
	st.shared.u32 	[%r5], %r16;
$L__BB0_4:
	bar.sync 	0;
	setp.gt.u32 	%p4, %r18, 3;
	mov.u32 	%r18, %r7;
	@%p4 bra 	$L__BB0_2;
$L__BB0_5:
	setp.ne.s32 	%p5, %r1, 0;
	@%p5 bra 	$L__BB0_7;
	ld.shared.u32 	%r17, [data];
	cvta.to.global.u64 	%rd6, %rd2;
	mul.wide.u32 	%rd7, %r2, 4;
	add.s64 	%rd8, %rd6, %rd7;
	st.global.u32 	[%rd8], %r17;
$L__BB0_7:
	ret;

}


// ===== COMPILED SASS (sm_100) =====

	.target	sm_100

	.elftype	@"ET_EXEC"


//--------------------- .note.nv.tkinfo           --------------------------
	.section	.note.nv.tkinfo,"",@"SHT_NOTE"
	.sectionflags	@"SHF_NOTE_NV_TKINFO"
	.tkinfo
        /*0018*/ 	.word	0x00000002
        /*0030*/ 	.string	""
        /*0030*/ 	.string	"ptxas"
        /*0030*/ 	.string	"Cuda compilation tools, release 13.0, V13.0.88"
        /*0030*/ 	.string	"Build cuda_13.0.r13.0/compiler.36424714_0"
        /*0030*/ 	.string	"-arch sm_100 -m 64 "



//--------------------- .note.nv.cuinfo           --------------------------
	.section	.note.nv.cuinfo,"",@"SHT_NOTE"
	.sectionflags	@"SHF_NOTE_NV_CUINFO"
        /*0018*/ 	.short	0x0002
        /*001a*/ 	.short	0x0064
        /*001c*/ 	.short	0x0082
	.zero		2


//--------------------- .nv.info                  --------------------------
	.section	.nv.info,"",@"SHT_CUDA_INFO"
	.align	4


	//----- nvinfo : EIATTR_REGCOUNT
	.align		4
        /*0000*/ 	.byte	0x04, 0x2f
        /*0002*/ 	.short	(.L_1 - .L_0)
	.align		4
.L_0:
        /*0004*/ 	.word	index@(_Z6reducePiS_i)
        /*0008*/ 	.word	0x0000000a


	//----- nvinfo : EIATTR_FRAME_SIZE
	.align		4
.L_1:
        /*000c*/ 	.byte	0x04, 0x11
        /*000e*/ 	.short	(.L_3 - .L_2)
	.align		4
.L_2:
        /*0010*/ 	.word	index@(_Z6reducePiS_i)
        /*0014*/ 	.word	0x00000000


	//----- nvinfo : EIATTR_MIN_STACK_SIZE
	.align		4
.L_3:
        /*0018*/ 	.byte	0x04, 0x12
        /*001a*/ 	.short	(.L_5 - .L_4)
	.align		4
.L_4:
        /*001c*/ 	.word	index@(_Z6reducePiS_i)
        /*0020*/ 	.word	0x00000000
.L_5:


//--------------------- .nv.compat                --------------------------
	.section	.nv.compat,"",@"SHT_CUDA_COMPAT_INFO"
	.align	4
        /*0000*/ 	.byte	0x02, 0x09, 0x00, 0x00, 0x02, 0x02, 0x01, 0x00, 0x02, 0x05, 0x05, 0x00, 0x03, 0x07, 0x01, 0x01
        /*0010*/ 	.byte	0x02, 0x03, 0x00, 0x00, 0x02, 0x06, 0x01, 0x00, 0x04, 0x0b, 0x08, 0x00, 0x09, 0x00, 0x00, 0x00
        /*0020*/ 	.byte	0x00, 0x00, 0x00, 0x00


//--------------------- .nv.info._Z6reducePiS_i   --------------------------
	.section	.nv.info._Z6reducePiS_i,"",@"SHT_CUDA_INFO"
	.sectionflags	@""
	.align	4


	//----- nvinfo : EIATTR_CUDA_API_VERSION
	.align		4
        /*0000*/ 	.byte	0x04, 0x37
        /*0002*/ 	.short	(.L_7 - .L_6)
.L_6:
        /*0004*/ 	.word	0x00000082


	//----- nvinfo : EIATTR_KPARAM_INFO
	.align		4
.L_7:
        /*0008*/ 	.byte	0x04, 0x17
        /*000a*/ 	.short	(.L_9 - .L_8)
.L_8:
        /*000c*/ 	.word	0x00000000
        /*0010*/ 	.short	0x0002
        /*0012*/ 	.short	0x0010
        /*0014*/ 	.byte	0x00, 0xf0, 0x11, 0x00


	//----- nvinfo : EIATTR_KPARAM_INFO
	.align		4
.L_9:
        /*0018*/ 	.byte	0x04, 0x17
        /*001a*/ 	.short	(.L_11 - .L_10)
.L_10:
        /*001c*/ 	.word	0x00000000
        /*0020*/ 	.short	0x0001
        /*0022*/ 	.short	0x0008
        /*0024*/ 	.byte	0x00, 0xf5, 0x21, 0x00


	//----- nvinfo : EIATTR_KPARAM_INFO
	.align		4
.L_11:
        /*0028*/ 	.byte	0x04, 0x17
        /*002a*/ 	.short	(.L_13 - .L_12)
.L_12:
        /*002c*/ 	.word	0x00000000
        /*0030*/ 	.short	0x0000
        /*0032*/ 	.short	0x0000
        /*0034*/ 	.byte	0x00, 0xf5, 0x21, 0x00


	//----- nvinfo : EIATTR_SPARSE_MMA_MASK
	.align		4
.L_13:
        /*0038*/ 	.byte	0x03, 0x50
        /*003a*/ 	.short	0x0000


	//----- nvinfo : EIATTR_MAXREG_COUNT
	.align		4
        /*003c*/ 	.byte	0x03, 0x1b
        /*003e*/ 	.short	0x00ff


	//----- nvinfo : EIATTR_NUM_BARRIERS
	.align		4
        /*0040*/ 	.byte	0x02, 0x4c
        /*0042*/ 	.byte	0x01
	.zero		1


	//----- nvinfo : EIATTR_MERCURY_ISA_VERSION
	.align		4
        /*0044*/ 	.byte	0x03, 0x5f
        /*0046*/ 	.short	0x0101


	//----- nvinfo : EIATTR_VRC_CTA_INIT_COUNT
	.align		4
        /*0048*/ 	.byte	0x02, 0x4a
	.zero		1
	.zero		1


	//----- nvinfo : EIATTR_EXIT_INSTR_OFFSETS
	.align		4
        /*004c*/ 	.byte	0x04, 0x1c
        /*004e*/ 	.short	(.L_15 - .L_14)


	//   ....[0]....
.L_14:
        /*0050*/ 	.word	0x00000080


	//   ....[1]....
        /*0054*/ 	.word	0x00000210


	//   ....[2]....
        /*0058*/ 	.word	0x00000290


	//----- nvinfo : EIATTR_CBANK_PARAM_SIZE
	.align		4
.L_15:
        /*005c*/ 	.byte	0x03, 0x19
        /*005e*/ 	.short	0x0014


	//----- nvinfo : EIATTR_PARAM_CBANK
	.align		4
        /*0060*/ 	.byte	0x04, 0x0a
        /*0062*/ 	.short	(.L_17 - .L_16)
	.align		4
.L_16:
        /*0064*/ 	.word	index@(.nv.constant0._Z6reducePiS_i)
        /*0068*/ 	.short	0x0380
        /*006a*/ 	.short	0x0014


	//----- nvinfo : EIATTR_SW_WAR
	.align		4
.L_17:
        /*006c*/ 	.byte	0x04, 0x36
        /*006e*/ 	.short	(.L_19 - .L_18)
.L_18:
        /*0070*/ 	.word	0x00000008
.L_19:


//--------------------- .nv.callgraph             --------------------------
	.section	.nv.callgraph,"",@"SHT_CUDA_CALLGRAPH"
	.align	4
	.sectionentsize	8
	.align		4
        /*0000*/ 	.word	0x00000000
	.align		4
        /*0004*/ 	.word	0xffffffff
	.align		4
        /*0008*/ 	.word	0x00000000
	.align		4
        /*000c*/ 	.word	0xfffffffe
	.align		4
        /*0010*/ 	.word	0x00000000
	.align		4
        /*0014*/ 	.word	0xfffffffd
	.align		4
        /*0018*/ 	.word	0x00000000
	.align		4
        /*001c*/ 	.word	0xfffffffc


//--------------------- .text._Z6reducePiS_i      --------------------------
	.section	.text._Z6reducePiS_i,"ax",@progbits
	.align	128
        .global         _Z6reducePiS_i
        .type           _Z6reducePiS_i,@function
        .size           _Z6reducePiS_i,(.L_x_3 - _Z6reducePiS_i)
        .other          _Z6reducePiS_i,@"STO_CUDA_ENTRY STV_DEFAULT"
_Z6reducePiS_i:
.text._Z6reducePiS_i:
[----:B------:R-:W-:Y:S01]  /*0000*/  LDC R1, c[0x0][0x37c] ;  /* 0x0000df00ff017b82 */ /* 0x000fe20000000800 */
[----:B------:R-:W0:Y:S01]  /*0010*/  S2R R4, SR_TID.X ;  /* 0x0000000000047919 */ /* 0x000e220000002100 */
[----:B------:R-:W1:Y:S01]  /*0020*/  LDCU UR4, c[0x0][0x360] ;  /* 0x00006c00ff0477ac */ /* 0x000e620008000800 */
[----:B------:R-:W0:Y:S01]  /*0030*/  S2R R7, SR_CTAID.X ;  /* 0x0000000000077919 */ /* 0x000e220000002500 */
[----:B------:R-:W2:Y:S01]  /*0040*/  LDCU UR5, c[0x0][0x390] ;  /* 0x00007200ff0577ac */ /* 0x000ea20008000800 */
[----:B-1----:R-:W-:Y:S02]  /*0050*/  IMAD.U32 R0, RZ, RZ, UR4 ;  /* 0x00000004ff007e24 */ /* 0x002fe4000f8e00ff */
[----:B0-----:R-:W-:-:S05]  /*0060*/  IMAD R5, R7, UR4, R4 ;  /* 0x0000000407057c24 */ /* 0x001fca000f8e0204 */
[----:B--2---:R-:W-:-:S13]  /*0070*/  ISETP.GE.AND P0, PT, R5, UR5, PT ;  /* 0x0000000505007c0c */ /* 0x004fda000bf06270 */
[----:B------:R-:W-:Y:S05]  /*0080*/  @P0 EXIT ;  /* 0x000000000000094d */ /* 0x000fea0003800000 */
[----:B------:R-:W0:Y:S01]  /*0090*/  LDC.64 R2, c[0x0][0x380] ;  /* 0x0000e000ff027b82 */ /* 0x000e220000000a00 */
[----:B------:R-:W1:Y:S01]  /*00a0*/  LDCU.64 UR6, c[0x0][0x358] ;  /* 0x00006b00ff0677ac */ /* 0x000e620008000a00 */
[----:B0-----:R-:W-:-:S06]  /*00b0*/  IMAD.WIDE R2, R5, 0x4, R2 ;  /* 0x0000000405027825 */ /* 0x001fcc00078e0202 */
[----:B-1----:R-:W2:Y:S01]  /*00c0*/  LDG.E R2, desc[UR6][R2.64] ;  /* 0x0000000602027981 */ /* 0x002ea2000c1e1900 */
[----:B------:R-:W0:Y:S01]  /*00d0*/  S2UR UR5, SR_CgaCtaId ;  /* 0x00000000000579c3 */ /* 0x000e220000008800 */
[----:B------:R-:W-:Y:S01]  /*00e0*/  UMOV UR4, 0x400 ;  /* 0x0000040000047882 */ /* 0x000fe20000000000 */
[----:B------:R-:W-:Y:S02]  /*00f0*/  ISETP.GE.U32.AND P1, PT, R0, 0x2, PT ;  /* 0x000000020000780c */ /* 0x000fe40003f26070 */
[----:B------:R-:W-:Y:S01]  /*0100*/  ISETP.NE.AND P0, PT, R4, RZ, PT ;  /* 0x000000ff0400720c */ /* 0x000fe20003f05270 */
[----:B0-----:R-:W-:-:S06]  /*0110*/  ULEA UR4, UR5, UR4, 0x18 ;  /* 0x0000000405047291 */ /* 0x001fcc000f8ec0ff */
[----:B------:R-:W-:-:S05]  /*0120*/  LEA R5, R4, UR4, 0x2 ;  /* 0x0000000404057c11 */ /* 0x000fca000f8e10ff */
[----:B--2---:R0:W-:Y:S01]  /*0130*/  STS [R5], R2 ;  /* 0x0000000205007388 */ /* 0x0041e20000000800 */
[----:B------:R-:W-:Y:S06]  /*0140*/  BAR.SYNC.DEFER_BLOCKING 0x0 ;  /* 0x0000000000007b1d */ /* 0x000fec0000010000 */
[----:B------:R-:W-:Y:S05]  /*0150*/  @!P1 BRA `(.L_x_0) ;  /* 0x00000000002c9947 */ /* 0x000fea0003800000 */
.L_x_1:
[----:B------:R-:W-:-:S04]  /*0160*/  SHF.R.U32.HI R6, RZ, 0x1, R0 ;  /* 0x00000001ff067819 */ /* 0x000fc80000011600 */
[----:B------:R-:W-:-:S13]  /*0170*/  ISETP.GE.U32.AND P1, PT, R4, R6, PT ;  /* 0x000000060400720c */ /* 0x000fda0003f26070 */
[----:B------:R-:W-:Y:S01]  /*0180*/  @!P1 IMAD R3, R6, 0x4, R5 ;  /* 0x0000000406039824 */ /* 0x000fe200078e0205 */
[----:B0-----:R-:W-:Y:S05]  /*0190*/  @!P1 LDS R2, [R5] ;  /* 0x0000000005029984 */ /* 0x001fea0000000800 */
[----:B------:R-:W0:Y:S02]  /*01a0*/  @!P1 LDS R3, [R3] ;  /* 0x0000000003039984 */ /* 0x000e240000000800 */
[----:B0-----:R-:W-:-:S05]  /*01b0*/  @!P1 VIMNMX R2, PT, PT, R2, R3, !PT ;  /* 0x0000000302029248 */ /* 0x001fca0007fe0100 */
[----:B------:R1:W-:Y:S01]  /*01c0*/  @!P1 STS [R5], R2 ;  /* 0x0000000205009388 */ /* 0x0003e20000000800 */
[----:B------:R-:W-:Y:S01]  /*01d0*/  BAR.SYNC.DEFER_BLOCKING 0x0 ;  /* 0x0000000000007b1d */ /* 0x000fe20000010000 */
[----:B------:R-:W-:Y:S01]  /*01e0*/  ISETP.GT.U32.AND P1, PT, R0, 0x3, PT ;  /* 0x000000030000780c */ /* 0x000fe20003f24070 */
[----:B------:R-:W-:-:S12]  /*01f0*/  IMAD.MOV.U32 R0, RZ, RZ, R6 ;  /* 0x000000ffff007224 */ /* 0x000fd800078e0006 */
[----:B-1----:R-:W-:Y:S05]  /*0200*/  @P1 BRA `(.L_x_1) ;  /* 0xfffffffc00d41947 */ /* 0x002fea000383ffff */
.L_x_0:
[----:B------:R-:W-:Y:S05]  /*0210*/  @P0 EXIT ;  /* 0x000000000000094d */ /* 0x000fea0003800000 */
[----:B------:R-:W1:Y:S01]  /*0220*/  S2UR UR5, SR_CgaCtaId ;  /* 0x00000000000579c3 */ /* 0x000e620000008800 */
[----:B------:R-:W-:-:S07]  /*0230*/  UMOV UR4, 0x400 ;  /* 0x0000040000047882 */ /* 0x000fce0000000000 */
[----:B0-----:R-:W0:Y:S01]  /*0240*/  LDC.64 R2, c[0x0][0x388] ;  /* 0x0000e200ff027b82 */ /* 0x001e220000000a00 */
[----:B-1----:R-:W-:Y:S01]  /*0250*/  ULEA UR4, UR5, UR4, 0x18 ;  /* 0x0000000405047291 */ /* 0x002fe2000f8ec0ff */
[----:B0-----:R-:W-:-:S08]  /*0260*/  IMAD.WIDE.U32 R2, R7, 0x4, R2 ;  /* 0x0000000407027825 */ /* 0x001fd000078e0002 */
[----:B------:R-:W0:Y:S04]  /*0270*/  LDS R5, [UR4] ;  /* 0x00000004ff057984 */ /* 0x000e280008000800 */
[----:B0-----:R-:W-:Y:S01]  /*0280*/  STG.E desc[UR6][R2.64], R5 ;  /* 0x0000000502007986 */ /* 0x001fe2000c101906 */
[----:B------:R-:W-:Y:S05]  /*0290*/  EXIT ;  /* 0x000000000000794d */ /* 0x000fea0003800000 */
.L_x_2:
[----:B------:R-:W-:-:S00]  /*02a0*/  BRA `(.L_x_2) ;  /* 0xfffffffc00fc7947 */ /* 0x000fc0000383ffff */
[----:B------:R-:W-:-:S00]  /*02b0*/  NOP ;  /* 0x0000000000007918 */ /* 0x000fc00000000000 */
        /* <DEDUP_REMOVED lines=12> */
.L_x_3:


//--------------------- .nv.shared._Z6reducePiS_i --------------------------
	.section	.nv.shared._Z6reducePiS_i,"aw",@nobits
	.sectionflags	@""
	.align	16
	.zero		1024


//--------------------- .nv.shared.reserved.0     --------------------------
	.section	.nv.shared.reserved.0,"aw",@nobits
	.weak		__nv_reservedSMEM_offset_0_alias
	.size		__nv_reservedSMEM_offset_0_alias, 0, 64
	.other		__nv_reservedSMEM_offset_0_alias,@"STO_CUDA_RESERVED_SHARED STV_DEFAULT"
__nv_reservedSMEM_offset_0_alias:
	.zero		0
	.zero		64


//--------------------- .nv.constant0._Z6reducePiS_i --------------------------
	.section	.nv.constant0._Z6reducePiS_i,"a",@progbits
	.sectionflags	@""
	.align	4
.nv.constant0._Z6reducePiS_i:
	.zero		916


//--------------------- SYMBOLS --------------------------

	.type		.nv.reservedSmem.offset0,@object
	.size		.nv.reservedSmem.offset0,0x4
	.type		.nv.reservedSmem.cap,@object
	.size		.nv.reservedSmem.cap,0x4
